//
// Generated by NVIDIA NVVM Compiler
//
// Compiler Build ID: CL-36424714
// Cuda compilation tools, release 13.0, V13.0.88
// Based on NVVM 20.0.0
//

.version 9.0
.target sm_100
.address_size 64

	// .globl	_Z11kernel_mmulPiS_S_iii4dim3
.extern .func  (.param .b32 func_retval0) vprintf
(
	.param .b64 vprintf_param_0,
	.param .b64 vprintf_param_1
)
;
// _ZZ11kernel_mmulPiS_S_iii4dim3E6smem_m has been demoted
// _ZZ11kernel_mmulPiS_S_iii4dim3E6smem_n has been demoted
.global .align 1 .b8 $str[47] = {99, 117, 100, 97, 32, 109, 97, 116, 114, 105, 120, 32, 40, 40, 37, 100, 44, 32, 37, 100, 41, 40, 37, 100, 44, 32, 37, 100, 41, 41, 32, 109, 117, 108, 116, 105, 112, 108, 105, 99, 97, 116, 105, 111, 110, 10};

.visible .entry _Z11kernel_mmulPiS_S_iii4dim3(
	.param .u64 .ptr .align 1 _Z11kernel_mmulPiS_S_iii4dim3_param_0,
	.param .u64 .ptr .align 1 _Z11kernel_mmulPiS_S_iii4dim3_param_1,
	.param .u64 .ptr .align 1 _Z11kernel_mmulPiS_S_iii4dim3_param_2,
	.param .u32 _Z11kernel_mmulPiS_S_iii4dim3_param_3,
	.param .u32 _Z11kernel_mmulPiS_S_iii4dim3_param_4,
	.param .u32 _Z11kernel_mmulPiS_S_iii4dim3_param_5,
	.param .align 4 .b8 _Z11kernel_mmulPiS_S_iii4dim3_param_6[12]
)
{
	.local .align 16 .b8 	__local_depot0[16];
	.reg .b64 	%SP;
	.reg .b64 	%SPL;
	.reg .pred 	%p<21>;
	.reg .b32 	%r<206>;
	.reg .b64 	%rd<17>;
	// demoted variable
	.shared .align 4 .b8 _ZZ11kernel_mmulPiS_S_iii4dim3E6smem_m[1024];
	// demoted variable
	.shared .align 4 .b8 _ZZ11kernel_mmulPiS_S_iii4dim3E6smem_n[1024];
	mov.u64 	%SPL, __local_depot0;
	cvta.local.u64 	%SP, %SPL;
	ld.param.u32 	%r56, [_Z11kernel_mmulPiS_S_iii4dim3_param_6+4];
	ld.param.u64 	%rd3, [_Z11kernel_mmulPiS_S_iii4dim3_param_0];
	ld.param.u64 	%rd4, [_Z11kernel_mmulPiS_S_iii4dim3_param_1];
	ld.param.u64 	%rd5, [_Z11kernel_mmulPiS_S_iii4dim3_param_2];
	ld.param.u32 	%r52, [_Z11kernel_mmulPiS_S_iii4dim3_param_3];
	ld.param.u32 	%r53, [_Z11kernel_mmulPiS_S_iii4dim3_param_4];
	ld.param.u32 	%r54, [_Z11kernel_mmulPiS_S_iii4dim3_param_5];
	mov.u32 	%r58, %ntid.y;
	mov.u32 	%r59, %ctaid.y;
	mov.u32 	%r1, %tid.y;
	mad.lo.s32 	%r2, %r58, %r59, %r1;
	mov.u32 	%r60, %ntid.x;
	mov.u32 	%r61, %ctaid.x;
	mov.u32 	%r3, %tid.x;
	mad.lo.s32 	%r4, %r60, %r61, %r3;
	neg.s32 	%r62, %r4;
	setp.ne.s32 	%p1, %r2, %r62;
	@%p1 bra 	$L__BB0_2;
	add.u64 	%rd6, %SP, 0;
	add.u64 	%rd7, %SPL, 0;
	st.local.v4.u32 	[%rd7], {%r53, %r54, %r54, %r52};
	mov.u64 	%rd8, $str;
	cvta.global.u64 	%rd9, %rd8;
	{ // callseq 0, 0
	.param .b64 param0;
	st.param.b64 	[param0], %rd9;
	.param .b64 param1;
	st.param.b64 	[param1], %rd6;
	.param .b32 retval0;
	call.uni (retval0), 
	vprintf, 
	(
	param0, 
	param1
	);
	ld.param.b32 	%r63, [retval0];
	} // callseq 0
$L__BB0_2:
	div.u32 	%r5, %r54, %r56;
	mad.lo.s32 	%r6, %r54, %r2, %r3;
	shl.b32 	%r66, %r1, 6;
	mov.u32 	%r67, _ZZ11kernel_mmulPiS_S_iii4dim3E6smem_m;
	add.s32 	%r7, %r67, %r66;
	shl.b32 	%r68, %r3, 2;
	mov.u32 	%r69, _ZZ11kernel_mmulPiS_S_iii4dim3E6smem_n;
	add.s32 	%r8, %r69, %r68;
	max.u32 	%r70, %r56, 1;
	and.b32  	%r9, %r70, 15;
	and.b32  	%r10, %r70, 7;
	and.b32  	%r11, %r70, -16;
	and.b32  	%r12, %r70, 3;
	neg.s32 	%r13, %r11;
	add.s32 	%r14, %r7, 32;
	add.s32 	%r15, %r8, 512;
	cvta.to.global.u64 	%rd1, %rd3;
	cvta.to.global.u64 	%rd2, %rd4;
	mov.b32 	%r188, 0;
	mov.u32 	%r205, %r188;
$L__BB0_3:
	mov.u32 	%r16, %r188;
	setp.ge.u32 	%p2, %r2, %r53;
	mul.lo.s32 	%r18, %r16, %r56;
	add.s32 	%r72, %r18, %r3;
	setp.ge.u32 	%p3, %r72, %r54;
	mov.b32 	%r190, 0;
	or.pred  	%p4, %p2, %p3;
	@%p4 bra 	$L__BB0_5;
	add.s32 	%r73, %r6, %r18;
	mul.wide.s32 	%rd10, %r73, 4;
	add.s64 	%rd11, %rd1, %rd10;
	ld.global.u32 	%r190, [%rd11];
$L__BB0_5:
	setp.ge.u32 	%p5, %r4, %r52;
	shl.b32 	%r75, %r3, 2;
	add.s32 	%r76, %r7, %r75;
	st.shared.u32 	[%r76], %r190;
	add.s32 	%r77, %r18, %r1;
	mul.lo.s32 	%r21, %r77, %r52;
	setp.ge.u32 	%p6, %r77, %r54;
	mov.b32 	%r191, 0;
	or.pred  	%p7, %p5, %p6;
	@%p7 bra 	$L__BB0_7;
	add.s32 	%r78, %r21, %r4;
	mul.wide.s32 	%rd12, %r78, 4;
	add.s64 	%rd13, %rd2, %rd12;
	ld.global.u32 	%r191, [%rd13];
$L__BB0_7:
	setp.lt.u32 	%p8, %r56, 16;
	shl.b32 	%r81, %r1, 6;
	mov.u32 	%r82, _ZZ11kernel_mmulPiS_S_iii4dim3E6smem_n;
	add.s32 	%r83, %r82, %r81;
	add.s32 	%r85, %r83, %r75;
	st.shared.u32 	[%r85], %r191;
	bar.sync 	0;
	mov.b32 	%r200, 0;
	@%p8 bra 	$L__BB0_10;
	mov.u32 	%r192, %r15;
	mov.u32 	%r193, %r14;
	mov.u32 	%r194, %r13;
$L__BB0_9:
	.pragma "nounroll";
	ld.shared.u32 	%r86, [%r193+-32];
	ld.shared.u32 	%r87, [%r192+-512];
	mad.lo.s32 	%r88, %r87, %r86, %r205;
	ld.shared.u32 	%r89, [%r193+-28];
	ld.shared.u32 	%r90, [%r192+-448];
	mad.lo.s32 	%r91, %r90, %r89, %r88;
	ld.shared.u32 	%r92, [%r193+-24];
	ld.shared.u32 	%r93, [%r192+-384];
	mad.lo.s32 	%r94, %r93, %r92, %r91;
	ld.shared.u32 	%r95, [%r193+-20];
	ld.shared.u32 	%r96, [%r192+-320];
	mad.lo.s32 	%r97, %r96, %r95, %r94;
	ld.shared.u32 	%r98, [%r193+-16];
	ld.shared.u32 	%r99, [%r192+-256];
	mad.lo.s32 	%r100, %r99, %r98, %r97;
	ld.shared.u32 	%r101, [%r193+-12];
	ld.shared.u32 	%r102, [%r192+-192];
	mad.lo.s32 	%r103, %r102, %r101, %r100;
	ld.shared.u32 	%r104, [%r193+-8];
	ld.shared.u32 	%r105, [%r192+-128];
	mad.lo.s32 	%r106, %r105, %r104, %r103;
	ld.shared.u32 	%r107, [%r193+-4];
	ld.shared.u32 	%r108, [%r192+-64];
	mad.lo.s32 	%r109, %r108, %r107, %r106;
	ld.shared.u32 	%r110, [%r193];
	ld.shared.u32 	%r111, [%r192];
	mad.lo.s32 	%r112, %r111, %r110, %r109;
	ld.shared.u32 	%r113, [%r193+4];
	ld.shared.u32 	%r114, [%r192+64];
	mad.lo.s32 	%r115, %r114, %r113, %r112;
	ld.shared.u32 	%r116, [%r193+8];
	ld.shared.u32 	%r117, [%r192+128];
	mad.lo.s32 	%r118, %r117, %r116, %r115;
	ld.shared.u32 	%r119, [%r193+12];
	ld.shared.u32 	%r120, [%r192+192];
	mad.lo.s32 	%r121, %r120, %r119, %r118;
	ld.shared.u32 	%r122, [%r193+16];
	ld.shared.u32 	%r123, [%r192+256];
	mad.lo.s32 	%r124, %r123, %r122, %r121;
	ld.shared.u32 	%r125, [%r193+20];
	ld.shared.u32 	%r126, [%r192+320];
	mad.lo.s32 	%r127, %r126, %r125, %r124;
	ld.shared.u32 	%r128, [%r193+24];
	ld.shared.u32 	%r129, [%r192+384];
	mad.lo.s32 	%r130, %r129, %r128, %r127;
	ld.shared.u32 	%r131, [%r193+28];
	ld.shared.u32 	%r132, [%r192+448];
	mad.lo.s32 	%r205, %r132, %r131, %r130;
	add.s32 	%r194, %r194, 16;
	add.s32 	%r193, %r193, 64;
	add.s32 	%r192, %r192, 1024;
	setp.ne.s32 	%p9, %r194, 0;
	mov.u32 	%r200, %r11;
	@%p9 bra 	$L__BB0_9;
$L__BB0_10:
	setp.eq.s32 	%p10, %r9, 0;
	@%p10 bra 	$L__BB0_20;
	add.s32 	%r134, %r9, -1;
	setp.lt.u32 	%p11, %r134, 7;
	@%p11 bra 	$L__BB0_13;
	shl.b32 	%r135, %r200, 2;
	add.s32 	%r136, %r7, %r135;
	ld.shared.u32 	%r137, [%r136];
	shl.b32 	%r138, %r200, 6;
	add.s32 	%r139, %r8, %r138;
	ld.shared.u32 	%r140, [%r139];
	mad.lo.s32 	%r141, %r140, %r137, %r205;
	ld.shared.u32 	%r142, [%r136+4];
	ld.shared.u32 	%r143, [%r139+64];
	mad.lo.s32 	%r144, %r143, %r142, %r141;
	ld.shared.u32 	%r145, [%r136+8];
	ld.shared.u32 	%r146, [%r139+128];
	mad.lo.s32 	%r147, %r146, %r145, %r144;
	ld.shared.u32 	%r148, [%r136+12];
	ld.shared.u32 	%r149, [%r139+192];
	mad.lo.s32 	%r150, %r149, %r148, %r147;
	ld.shared.u32 	%r151, [%r136+16];
	ld.shared.u32 	%r152, [%r139+256];
	mad.lo.s32 	%r153, %r152, %r151, %r150;
	ld.shared.u32 	%r154, [%r136+20];
	ld.shared.u32 	%r155, [%r139+320];
	mad.lo.s32 	%r156, %r155, %r154, %r153;
	ld.shared.u32 	%r157, [%r136+24];
	ld.shared.u32 	%r158, [%r139+384];
	mad.lo.s32 	%r159, %r158, %r157, %r156;
	ld.shared.u32 	%r160, [%r136+28];
	ld.shared.u32 	%r161, [%r139+448];
	mad.lo.s32 	%r205, %r161, %r160, %r159;
	add.s32 	%r200, %r200, 8;
$L__BB0_13:
	setp.eq.s32 	%p12, %r10, 0;
	@%p12 bra 	$L__BB0_20;
	add.s32 	%r163, %r10, -1;
	setp.lt.u32 	%p13, %r163, 3;
	@%p13 bra 	$L__BB0_16;
	shl.b32 	%r164, %r200, 2;
	add.s32 	%r165, %r7, %r164;
	ld.shared.u32 	%r166, [%r165];
	shl.b32 	%r167, %r200, 6;
	add.s32 	%r168, %r8, %r167;
	ld.shared.u32 	%r169, [%r168];
	mad.lo.s32 	%r170, %r169, %r166, %r205;
	ld.shared.u32 	%r171, [%r165+4];
	ld.shared.u32 	%r172, [%r168+64];
	mad.lo.s32 	%r173, %r172, %r171, %r170;
	ld.shared.u32 	%r174, [%r165+8];
	ld.shared.u32 	%r175, [%r168+128];
	mad.lo.s32 	%r176, %r175, %r174, %r173;
	ld.shared.u32 	%r177, [%r165+12];
	ld.shared.u32 	%r178, [%r168+192];
	mad.lo.s32 	%r205, %r178, %r177, %r176;
	add.s32 	%r200, %r200, 4;
$L__BB0_16:
	setp.eq.s32 	%p14, %r12, 0;
	@%p14 bra 	$L__BB0_20;
	setp.eq.s32 	%p15, %r12, 1;
	shl.b32 	%r179, %r200, 2;
	add.s32 	%r45, %r7, %r179;
	ld.shared.u32 	%r180, [%r45];
	shl.b32 	%r181, %r200, 6;
	add.s32 	%r46, %r8, %r181;
	ld.shared.u32 	%r182, [%r46];
	mad.lo.s32 	%r205, %r182, %r180, %r205;
	@%p15 bra 	$L__BB0_20;
	setp.eq.s32 	%p16, %r12, 2;
	ld.shared.u32 	%r183, [%r45+4];
	ld.shared.u32 	%r184, [%r46+64];
	mad.lo.s32 	%r205, %r184, %r183, %r205;
	@%p16 bra 	$L__BB0_20;
	ld.shared.u32 	%r185, [%r45+8];
	ld.shared.u32 	%r186, [%r46+128];
	mad.lo.s32 	%r205, %r186, %r185, %r205;
$L__BB0_20:
	bar.sync 	0;
	add.s32 	%r188, %r16, 1;
	setp.lt.u32 	%p17, %r16, %r5;
	@%p17 bra 	$L__BB0_3;
	setp.ge.u32 	%p18, %r4, %r52;
	setp.ge.u32 	%p19, %r2, %r53;
	or.pred  	%p20, %p18, %p19;
	@%p20 bra 	$L__BB0_23;
	mad.lo.s32 	%r187, %r52, %r2, %r4;
	cvta.to.global.u64 	%rd14, %rd5;
	mul.wide.u32 	%rd15, %r187, 4;
	add.s64 	%rd16, %rd14, %rd15;
	st.global.u32 	[%rd16], %r205;
$L__BB0_23:
	ret;

}


// ===== COMPILED SASS (sm_100) =====

	.target	sm_100

	.elftype	@"ET_EXEC"


//--------------------- .note.nv.tkinfo           --------------------------
	.section	.note.nv.tkinfo,"",@"SHT_NOTE"
	.sectionflags	@"SHF_NOTE_NV_TKINFO"
	.tkinfo
        /*0018*/ 	.word	0x00000002
        /*0030*/ 	.string	""
        /*0030*/ 	.string	"ptxas"
        /*0030*/ 	.string	"Cuda compilation tools, release 13.0, V13.0.88"
        /*0030*/ 	.string	"Build cuda_13.0.r13.0/compiler.36424714_0"
        /*0030*/ 	.string	"-arch sm_100 -m 64 "



//--------------------- .note.nv.cuinfo           --------------------------
	.section	.note.nv.cuinfo,"",@"SHT_NOTE"
	.sectionflags	@"SHF_NOTE_NV_CUINFO"
        /*0018*/ 	.short	0x0002
        /*001a*/ 	.short	0x0064
        /*001c*/ 	.short	0x0082
	.zero		2


//--------------------- .nv.info                  --------------------------
	.section	.nv.info,"",@"SHT_CUDA_INFO"
	.align	4


	//----- nvinfo : EIATTR_REGCOUNT
	.align		4
        /*0000*/ 	.byte	0x04, 0x2f
        /*0002*/ 	.short	(.L_2 - .L_1)
	.align		4
.L_1:
        /*0004*/ 	.word	index@(_Z11kernel_mmulPiS_S_iii4dim3)
        /*0008*/ 	.word	0x00000026


	//----- nvinfo : EIATTR_FRAME_SIZE
	.align		4
.L_2:
        /*000c*/ 	.byte	0x04, 0x11
        /*000e*/ 	.short	(.L_4 - .L_3)
	.align		4
.L_3:
        /*0010*/ 	.word	index@(_Z11kernel_mmulPiS_S_iii4dim3)
        /*0014*/ 	.word	0x00000010


	//----- nvinfo : EIATTR_MIN_STACK_SIZE
	.align		4
.L_4:
        /*0018*/ 	.byte	0x04, 0x12
        /*001a*/ 	.short	(.L_6 - .L_5)
	.align		4
.L_5:
        /*001c*/ 	.word	index@(_Z11kernel_mmulPiS_S_iii4dim3)
        /*0020*/ 	.word	0x00000010
.L_6:


//--------------------- .nv.compat                --------------------------
	.section	.nv.compat,"",@"SHT_CUDA_COMPAT_INFO"
	.align	4
        /*0000*/ 	.byte	0x02, 0x09, 0x00, 0x00, 0x02, 0x02, 0x01, 0x00, 0x02, 0x05, 0x05, 0x00, 0x03, 0x07, 0x01, 0x01
        /*0010*/ 	.byte	0x02, 0x03, 0x00, 0x00, 0x02, 0x06, 0x01, 0x00, 0x04, 0x0b, 0x08, 0x00, 0x09, 0x00, 0x00, 0x00
        /*0020*/ 	.byte	0x00, 0x00, 0x00, 0x00


//--------------------- .nv.info._Z11kernel_mmulPiS_S_iii4dim3 --------------------------
	.section	.nv.info._Z11kernel_mmulPiS_S_iii4dim3,"",@"SHT_CUDA_INFO"
	.sectionflags	@""
	.align	4


	//----- nvinfo : EIATTR_CUDA_API_VERSION
	.align		4
        /*0000*/ 	.byte	0x04, 0x37
        /*0002*/ 	.short	(.L_8 - .L_7)
.L_7:
        /*0004*/ 	.word	0x00000082


	//----- nvinfo : EIATTR_KPARAM_INFO
	.align		4
.L_8:
        /*0008*/ 	.byte	0x04, 0x17
        /*000a*/ 	.short	(.L_10 - .L_9)
.L_9:
        /*000c*/ 	.word	0x00000000
        /*0010*/ 	.short	0x0006
        /*0012*/ 	.short	0x0024
        /*0014*/ 	.byte	0x00, 0xf0, 0x31, 0x00


	//----- nvinfo : EIATTR_KPARAM_INFO
	.align		4
.L_10:
        /*0018*/ 	.byte	0x04, 0x17
        /*001a*/ 	.short	(.L_12 - .L_11)
.L_11:
        /*001c*/ 	.word	0x00000000
        /*0020*/ 	.short	0x0005
        /*0022*/ 	.short	0x0020
        /*0024*/ 	.byte	0x00, 0xf0, 0x11, 0x00


	//----- nvinfo : EIATTR_KPARAM_INFO
	.align		4
.L_12:
        /*0028*/ 	.byte	0x04, 0x17
        /*002a*/ 	.short	(.L_14 - .L_13)
.L_13:
        /*002c*/ 	.word	0x00000000
        /*0030*/ 	.short	0x0004
        /*0032*/ 	.short	0x001c
        /*0034*/ 	.byte	0x00, 0xf0, 0x11, 0x00


	//----- nvinfo : EIATTR_KPARAM_INFO
	.align		4
.L_14:
        /*0038*/ 	.byte	0x04, 0x17
        /*003a*/ 	.short	(.L_16 - .L_15)
.L_15:
        /*003c*/ 	.word	0x00000000
        /*0040*/ 	.short	0x0003
        /*0042*/ 	.short	0x0018
        /*0044*/ 	.byte	0x00, 0xf0, 0x11, 0x00


	//----- nvinfo : EIATTR_KPARAM_INFO
	.align		4
.L_16:
        /*0048*/ 	.byte	0x04, 0x17
        /*004a*/ 	.short	(.L_18 - .L_17)
.L_17:
        /*004c*/ 	.word	0x00000000
        /*0050*/ 	.short	0x0002
        /*0052*/ 	.short	0x0010
        /*0054*/ 	.byte	0x00, 0xf5, 0x21, 0x00


	//----- nvinfo : EIATTR_KPARAM_INFO
	.align		4
.L_18:
        /*0058*/ 	.byte	0x04, 0x17
        /*005a*/ 	.short	(.L_20 - .L_19)
.L_19:
        /*005c*/ 	.word	0x00000000
        /*0060*/ 	.short	0x0001
        /*0062*/ 	.short	0x0008
        /*0064*/ 	.byte	0x00, 0xf5, 0x21, 0x00


	//----- nvinfo : EIATTR_KPARAM_INFO
	.align		4
.L_20:
        /*0068*/ 	.byte	0x04, 0x17
        /*006a*/ 	.short	(.L_22 - .L_21)
.L_21:
        /*006c*/ 	.word	0x00000000
        /*0070*/ 	.short	0x0000
        /*0072*/ 	.short	0x0000
        /*0074*/ 	.byte	0x00, 0xf5, 0x21, 0x00


	//----- nvinfo : EIATTR_SPARSE_MMA_MASK
	.align		4
.L_22:
        /*0078*/ 	.byte	0x03, 0x50
        /*007a*/ 	.short	0x0000


	//----- nvinfo : EIATTR_MAXREG_COUNT
	.align		4
        /*007c*/ 	.byte	0x03, 0x1b
        /*007e*/ 	.short	0x00ff


	//----- nvinfo : EIATTR_NUM_BARRIERS
	.align		4
        /*0080*/ 	.byte	0x02, 0x4c
        /*0082*/ 	.byte	0x01
	.zero		1


	//----- nvinfo : EIATTR_EXTERNS
	.align		4
        /*0084*/ 	.byte	0x04, 0x0f
        /*0086*/ 	.short	(.L_24 - .L_23)


	//   ....[0]....
	.align		4
.L_23:
        /*0088*/ 	.word	index@(vprintf)


	//----- nvinfo : EIATTR_MERCURY_ISA_VERSION
	.align		4
.L_24:
        /*008c*/ 	.byte	0x03, 0x5f
        /*008e*/ 	.short	0x0101


	//----- nvinfo : EIATTR_UNUSED_LOAD_BYTE_OFFSET
	.align		4
        /*0090*/ 	.byte	0x04, 0x44
        /*0092*/ 	.short	(.L_26 - .L_25)


	//   ....[0]....
.L_25:
        /*0094*/ 	.word	0x00000cb0
        /*0098*/ 	.word	0x00000fff


	//----- nvinfo : EIATTR_VRC_CTA_INIT_COUNT
	.align		4
.L_26:
        /*009c*/ 	.byte	0x02, 0x4a
	.zero		1
	.zero		1


	//----- nvinfo : EIATTR_SYSCALL_OFFSETS
	.align		4
        /*00a0*/ 	.byte	0x04, 0x46
        /*00a2*/ 	.short	(.L_28 - .L_27)


	//   ....[0]....
.L_27:
        /*00a4*/ 	.word	0x000001e0


	//----- nvinfo : EIATTR_EXIT_INSTR_OFFSETS
	.align		4
.L_28:
        /*00a8*/ 	.byte	0x04, 0x1c
        /*00aa*/ 	.short	(.L_30 - .L_29)


	//   ....[0]....
.L_29:
        /*00ac*/ 	.word	0x00000d80


	//   ....[1]....
        /*00b0*/ 	.word	0x00000df0


	//----- nvinfo : EIATTR_CRS_STACK_SIZE
	.align		4
.L_30:
        /*00b4*/ 	.byte	0x04, 0x1e
        /*00b6*/ 	.short	(.L_32 - .L_31)
.L_31:
        /*00b8*/ 	.word	0x00000000


	//----- nvinfo : EIATTR_CBANK_PARAM_SIZE
	.align		4
.L_32:
        /*00bc*/ 	.byte	0x03, 0x19
        /*00be*/ 	.short	0x0030


	//----- nvinfo : EIATTR_PARAM_CBANK
	.align		4
        /*00c0*/ 	.byte	0x04, 0x0a
        /*00c2*/ 	.short	(.L_34 - .L_33)
	.align		4
.L_33:
        /*00c4*/ 	.word	index@(.nv.constant0._Z11kernel_mmulPiS_S_iii4dim3)
        /*00c8*/ 	.short	0x0380
        /*00ca*/ 	.short	0x0030


	//----- nvinfo : EIATTR_SW_WAR
	.align		4
.L_34:
        /*00cc*/ 	.byte	0x04, 0x36
        /*00ce*/ 	.short	(.L_36 - .L_35)
.L_35:
        /*00d0*/ 	.word	0x00000008
.L_36:


//--------------------- .nv.callgraph             --------------------------
	.section	.nv.callgraph,"",@"SHT_CUDA_CALLGRAPH"
	.align	4
	.sectionentsize	8
	.align		4
        /*0000*/ 	.word	0x00000000
	.align		4
        /*0004*/ 	.word	0xffffffff
	.align		4
        /*0008*/ 	.word	index@(_Z11kernel_mmulPiS_S_iii4dim3)
	.align		4
        /*000c*/ 	.word	index@(vprintf)
	.align		4
        /*0010*/ 	.word	0x00000000
	.align		4
        /*0014*/ 	.word	0xfffffffe
	.align		4
        /*0018*/ 	.word	0x00000000
	.align		4
        /*001c*/ 	.word	0xfffffffd
	.align		4
        /*0020*/ 	.word	0x00000000
	.align		4
        /*0024*/ 	.word	0xfffffffc


//--------------------- .nv.constant4             --------------------------
	.section	.nv.constant4,"a",@progbits
	.align	8
	.align		8
.nv.constant4:
        /*0000*/ 	.dword	vprintf
	.align		8
        /*0008*/ 	.dword	$str


//--------------------- .text._Z11kernel_mmulPiS_S_iii4dim3 --------------------------
	.section	.text._Z11kernel_mmulPiS_S_iii4dim3,"ax",@progbits
	.align	128
        .global         _Z11kernel_mmulPiS_S_iii4dim3
        .type           _Z11kernel_mmulPiS_S_iii4dim3,@function
        .size           _Z11kernel_mmulPiS_S_iii4dim3,(.L_x_9 - _Z11kernel_mmulPiS_S_iii4dim3)
        .other          _Z11kernel_mmulPiS_S_iii4dim3,@"STO_CUDA_ENTRY STV_DEFAULT"
_Z11kernel_mmulPiS_S_iii4dim3:
.text._Z11kernel_mmulPiS_S_iii4dim3:
[----:B------:R-:W0:Y:S01]  /*0000*/  LDC R1, c[0x0][0x37c] ;  /* 0x0000df00ff017b82 */ /* 0x000e220000000800 */
[----:B------:R-:W1:Y:S01]  /*0010*/  S2R R17, SR_CTAID.X ;  /* 0x0000000000117919 */ /* 0x000e620000002500 */
[----:B------:R-:W2:Y:S01]  /*0020*/  LDCU UR5, c[0x0][0x2fc] ;  /* 0x00005f80ff0577ac */ /* 0x000ea20008000800 */
[----:B0-----:R-:W-:Y:S01]  /*0030*/  IADD3 R1, PT, PT, R1, -0x10, RZ ;  /* 0xfffffff001017810 */ /* 0x001fe20007ffe0ff */
[----:B------:R-:W-:Y:S01]  /*0040*/  BSSY.RECONVERGENT B6, `(.L_x_0) ;  /* 0x000001b000067945 */ /* 0x000fe20003800200 */
[----:B------:R-:W1:Y:S01]  /*0050*/  S2R R2, SR_TID.X ;  /* 0x0000000000027919 */ /* 0x000e620000002100 */
[----:B------:R-:W0:Y:S01]  /*0060*/  LDCU UR6, c[0x0][0x364] ;  /* 0x00006c80ff0677ac */ /* 0x000e220008000800 */
[----:B------:R-:W0:Y:S01]  /*0070*/  S2R R3, SR_CTAID.Y ;  /* 0x0000000000037919 */ /* 0x000e220000002600 */
[----:B------:R-:W1:Y:S01]  /*0080*/  LDCU UR7, c[0x0][0x360] ;  /* 0x00006c00ff0777ac */ /* 0x000e620008000800 */
[----:B------:R-:W0:Y:S01]  /*0090*/  S2R R16, SR_TID.Y ;  /* 0x0000000000107919 */ /* 0x000e220000002200 */
[----:B------:R-:W3:Y:S02]  /*00a0*/  LDCU UR4, c[0x0][0x2f8] ;  /* 0x00005f00ff0477ac */ /* 0x000ee40008000800 */
[----:B---3--:R-:W-:-:S04]  /*00b0*/  IADD3 R6, P1, PT, R1, UR4, RZ ;  /* 0x0000000401067c10 */ /* 0x008fc8000ff3e0ff */
[----:B--2---:R-:W-:Y:S01]  /*00c0*/  IADD3.X R7, PT, PT, RZ, UR5, RZ, P1, !PT ;  /* 0x00000005ff077c10 */ /* 0x004fe20008ffe4ff */
[----:B-1----:R-:W-:Y:S02]  /*00d0*/  IMAD R17, R17, UR7, R2 ;  /* 0x0000000711117c24 */ /* 0x002fe4000f8e0202 */
[----:B0-----:R-:W-:Y:S02]  /*00e0*/  IMAD R18, R3, UR6, R16 ;  /* 0x0000000603127c24 */ /* 0x001fe4000f8e0210 */
[----:B------:R-:W-:-:S05]  /*00f0*/  IMAD.MOV R3, RZ, RZ, -R17 ;  /* 0x000000ffff037224 */ /* 0x000fca00078e0a11 */
[----:B------:R-:W-:-:S13]  /*0100*/  ISETP.NE.AND P0, PT, R18, R3, PT ;  /* 0x000000031200720c */ /* 0x000fda0003f05270 */
[----:B------:R-:W-:Y:S05]  /*0110*/  @P0 BRA `(.L_x_1) ;  /* 0x0000000000340947 */ /* 0x000fea0003800000 */
[----:B------:R-:W0:Y:S01]  /*0120*/  LDC.64 R4, c[0x0][0x398] ;  /* 0x0000e600ff047b82 */ /* 0x000e220000000a00 */
[----:B------:R-:W-:Y:S01]  /*0130*/  MOV R0, 0x0 ;  /* 0x0000000000007802 */ /* 0x000fe20000000f00 */
[----:B------:R-:W1:Y:S06]  /*0140*/  LDCU.64 UR4, c[0x4][0x8] ;  /* 0x01000100ff0477ac */ /* 0x000e6c0008000a00 */
[----:B------:R-:W2:Y:S08]  /*0150*/  LDC R9, c[0x0][0x3a0] ;  /* 0x0000e800ff097b82 */ /* 0x000eb00000000800 */
[----:B------:R3:W4:Y:S01]  /*0160*/  LDC.64 R12, c[0x4][R0] ;  /* 0x01000000000c7b82 */ /* 0x0007220000000a00 */
[----:B0-----:R-:W-:Y:S01]  /*0170*/  IMAD.MOV.U32 R8, RZ, RZ, R5 ;  /* 0x000000ffff087224 */ /* 0x001fe200078e0005 */
[----:B------:R-:W-:Y:S01]  /*0180*/  MOV R11, R4 ;  /* 0x00000004000b7202 */ /* 0x000fe20000000f00 */
[----:B-1----:R-:W-:Y:S01]  /*0190*/  IMAD.U32 R5, RZ, RZ, UR5 ;  /* 0x00000005ff057e24 */ /* 0x002fe2000f8e00ff */
[----:B------:R-:W-:Y:S01]  /*01a0*/  MOV R4, UR4 ;  /* 0x0000000400047c02 */ /* 0x000fe20008000f00 */
[----:B--2---:R-:W-:-:S05]  /*01b0*/  IMAD.MOV.U32 R10, RZ, RZ, R9 ;  /* 0x000000ffff0a7224 */ /* 0x004fca00078e0009 */
[----:B------:R3:W-:Y:S02]  /*01c0*/  STL.128 [R1], R8 ;  /* 0x0000000801007387 */ /* 0x0007e40000100c00 */
[----:B------:R-:W-:-:S07]  /*01d0*/  LEPC R20, `(.L_x_1) ;  /* 0x000000001014794e */ /* 0x000fce0000000000 */
[----:B---34-:R-:W-:Y:S05]  /*01e0*/  CALL.ABS.NOINC R12 ;  /* 0x000000000c007343 */ /* 0x018fea0003c00000 */
.L_x_1:
[----:B------:R-:W-:Y:S05]  /*01f0*/  BSYNC.RECONVERGENT B6 ;  /* 0x0000000000067941 */ /* 0x000fea0003800200 */
.L_x_0:
[----:B------:R-:W0:Y:S01]  /*0200*/  LDC R15, c[0x0][0x3a8] ;  /* 0x0000ea00ff0f7b82 */ /* 0x000e220000000800 */
[----:B------:R-:W1:Y:S01]  /*0210*/  LDCU UR7, c[0x0][0x3a0] ;  /* 0x00007400ff0777ac */ /* 0x000e620008000800 */
[----:B------:R-:W-:Y:S01]  /*0220*/  IMAD.MOV.U32 R13, RZ, RZ, RZ ;  /* 0x000000ffff0d7224 */ /* 0x000fe200078e00ff */
[----:B------:R-:W-:Y:S01]  /*0230*/  MOV R27, RZ ;  /* 0x000000ff001b7202 */ /* 0x000fe20000000f00 */
[----:B------:R-:W-:Y:S02]  /*0240*/  UMOV UR4, 0x400 ;  /* 0x0000040000047882 */ /* 0x000fe40000000000 */
[----:B------:R-:W-:Y:S02]  /*0250*/  UIADD3 UR5, UPT, UPT, UR4, 0x400, URZ ;  /* 0x0000040004057890 */ /* 0x000fe4000fffe0ff */
[----:B------:R-:W2:Y:S08]  /*0260*/  S2UR UR6, SR_CgaCtaId ;  /* 0x00000000000679c3 */ /* 0x000eb00000008800 */
[----:B------:R-:W3:Y:S01]  /*0270*/  LDC.64 R30, c[0x0][0x358] ;  /* 0x0000d600ff1e7b82 */ /* 0x000ee20000000a00 */
[----:B-1----:R-:W-:Y:S01]  /*0280*/  IMAD R24, R18, UR7, R2 ;  /* 0x0000000712187c24 */ /* 0x002fe2000f8e0202 */
[----:B0-----:R-:W0:Y:S01]  /*0290*/  I2F.U32.RP R0, R15 ;  /* 0x0000000f00007306 */ /* 0x001e220000209000 */
[----:B------:R-:W-:Y:S01]  /*02a0*/  ISETP.NE.U32.AND P2, PT, R15, RZ, PT ;  /* 0x000000ff0f00720c */ /* 0x000fe20003f45070 */
[----:B--2---:R-:W-:-:S02]  /*02b0*/  ULEA UR5, UR6, UR5, 0x18 ;  /* 0x0000000506057291 */ /* 0x004fc4000f8ec0ff */
[----:B------:R-:W-:-:S04]  /*02c0*/  ULEA UR4, UR6, UR4, 0x18 ;  /* 0x0000000406047291 */ /* 0x000fc8000f8ec0ff */
[----:B------:R-:W-:Y:S01]  /*02d0*/  LEA R22, R2, UR5, 0x2 ;  /* 0x0000000502167c11 */ /* 0x000fe2000f8e10ff */
[----:B0-----:R-:W0:Y:S01]  /*02e0*/  MUFU.RCP R0, R0 ;  /* 0x0000000000007308 */ /* 0x001e220000001000 */
[----:B------:R-:W-:Y:S02]  /*02f0*/  LEA R23, R16, UR4, 0x6 ;  /* 0x0000000410177c11 */ /* 0x000fe4000f8e30ff */
[----:B------:R-:W-:Y:S02]  /*0300*/  IADD3 R14, PT, PT, R22, 0x200, RZ ;  /* 0x00000200160e7810 */ /* 0x000fe40007ffe0ff */
[----:B0-----:R-:W-:-:S04]  /*0310*/  IADD3 R4, PT, PT, R0, 0xffffffe, RZ ;  /* 0x0ffffffe00047810 */ /* 0x001fc80007ffe0ff */
[----:B------:R0:W1:Y:S02]  /*0320*/  F2I.FTZ.U32.TRUNC.NTZ R5, R4 ;  /* 0x0000000400057305 */ /* 0x000064000021f000 */
[----:B0-----:R-:W-:Y:S02]  /*0330*/  HFMA2 R4, -RZ, RZ, 0, 0 ;  /* 0x00000000ff047431 */ /* 0x001fe400000001ff */
[----:B-1----:R-:W-:-:S04]  /*0340*/  IMAD.MOV R6, RZ, RZ, -R5 ;  /* 0x000000ffff067224 */ /* 0x002fc800078e0a05 */
[----:B------:R-:W-:-:S04]  /*0350*/  IMAD R3, R6, R15, RZ ;  /* 0x0000000f06037224 */ /* 0x000fc800078e02ff */
[----:B------:R-:W-:-:S06]  /*0360*/  IMAD.HI.U32 R5, R5, R3, R4 ;  /* 0x0000000305057227 */ /* 0x000fcc00078e0004 */
[----:B------:R-:W-:-:S04]  /*0370*/  IMAD.HI.U32 R25, R5, UR7, RZ ;  /* 0x0000000705197c27 */ /* 0x000fc8000f8e00ff */
[----:B------:R-:W-:-:S04]  /*0380*/  IMAD.MOV R6, RZ, RZ, -R25 ;  /* 0x000000ffff067224 */ /* 0x000fc800078e0a19 */
[----:B------:R-:W-:-:S05]  /*0390*/  IMAD R0, R15, R6, UR7 ;  /* 0x000000070f007e24 */ /* 0x000fca000f8e0206 */
[----:B------:R-:W-:-:S13]  /*03a0*/  ISETP.GE.U32.AND P0, PT, R0, R15, PT ;  /* 0x0000000f0000720c */ /* 0x000fda0003f06070 */
[----:B------:R-:W-:Y:S01]  /*03b0*/  @P0 IADD3 R0, PT, PT, R0, -R15, RZ ;  /* 0x8000000f00000210 */ /* 0x000fe20007ffe0ff */
[----:B------:R-:W-:-:S03]  /*03c0*/  @P0 VIADD R25, R25, 0x1 ;  /* 0x0000000119190836 */ /* 0x000fc60000000000 */
[----:B------:R-:W-:-:S13]  /*03d0*/  ISETP.GE.U32.AND P1, PT, R0, R15, PT ;  /* 0x0000000f0000720c */ /* 0x000fda0003f26070 */
[----:B------:R-:W-:Y:S02]  /*03e0*/  @P1 IADD3 R25, PT, PT, R25, 0x1, RZ ;  /* 0x0000000119191810 */ /* 0x000fe40007ffe0ff */
[----:B------:R-:W-:Y:S02]  /*03f0*/  @!P2 LOP3.LUT R25, RZ, R15, RZ, 0x33, !PT ;  /* 0x0000000fff19a212 */ /* 0x000fe400078e33ff */
[----:B------:R-:W-:-:S04]  /*0400*/  VIMNMX.U32 R15, PT, PT, R15, 0x1, !PT ;  /* 0x000000010f0f7848 */ /* 0x000fc80007fe0000 */
[C---:B------:R-:W-:Y:S02]  /*0410*/  LOP3.LUT R19, R15.reuse, 0xfffffff0, RZ, 0xc0, !PT ;  /* 0xfffffff00f137812 */ /* 0x040fe400078ec0ff */
[C---:B------:R-:W-:Y:S02]  /*0420*/  LOP3.LUT R21, R15.reuse, 0xf, RZ, 0xc0, !PT ;  /* 0x0000000f0f157812 */ /* 0x040fe400078ec0ff */
[C---:B------:R-:W-:Y:S01]  /*0430*/  LOP3.LUT R20, R15.reuse, 0x7, RZ, 0xc0, !PT ;  /* 0x000000070f147812 */ /* 0x040fe200078ec0ff */
[----:B------:R-:W-:Y:S01]  /*0440*/  IMAD.MOV R12, RZ, RZ, -R19 ;  /* 0x000000ffff0c7224 */ /* 0x000fe200078e0a13 */
[----:B---3--:R-:W-:-:S07]  /*0450*/  LOP3.LUT R15, R15, 0x3, RZ, 0xc0, !PT ;  /* 0x000000030f0f7812 */ /* 0x008fce00078ec0ff */
.L_x_7:
[----:B0-----:R-:W0:Y:S01]  /*0460*/  LDC R9, c[0x0][0x3a8] ;  /* 0x0000ea00ff097b82 */ /* 0x001e220000000800 */
[----:B------:R-:W1:Y:S01]  /*0470*/  LDCU UR4, c[0x0][0x3a0] ;  /* 0x00007400ff0477ac */ /* 0x000e620008000800 */
[----:B------:R-:W-:-:S06]  /*0480*/  IMAD.MOV.U32 R8, RZ, RZ, RZ ;  /* 0x000000ffff087224 */ /* 0x000fcc00078e00ff */
[----:B------:R-:W2:Y:S08]  /*0490*/  LDC R3, c[0x0][0x39c] ;  /* 0x0000e700ff037b82 */ /* 0x000eb00000000800 */
[----:B------:R-:W3:Y:S01]  /*04a0*/  LDC R0, c[0x0][0x398] ;  /* 0x0000e600ff007b82 */ /* 0x000ee20000000800 */
[CC--:B0-----:R-:W-:Y:S02]  /*04b0*/  IMAD R4, R13.reuse, R9.reuse, R2 ;  /* 0x000000090d047224 */ /* 0x0c1fe400078e0202 */
[----:B------:R-:W-:-:S03]  /*04c0*/  IMAD R10, R13, R9, R16 ;  /* 0x000000090d0a7224 */ /* 0x000fc600078e0210 */
[----:B-1----:R-:W-:Y:S02]  /*04d0*/  ISETP.GE.U32.AND P0, PT, R4, UR4, PT ;  /* 0x0000000404007c0c */ /* 0x002fe4000bf06070 */
[----:B------:R-:W-:Y:S02]  /*04e0*/  ISETP.GE.U32.AND P1, PT, R10, UR4, PT ;  /* 0x000000040a007c0c */ /* 0x000fe4000bf26070 */
[----:B--2---:R-:W-:Y:S02]  /*04f0*/  ISETP.GE.U32.OR P0, PT, R18, R3, P0 ;  /* 0x000000031200720c */ /* 0x004fe40000706470 */
[----:B---3--:R-:W-:-:S11]  /*0500*/  ISETP.GE.U32.OR P1, PT, R17, R0, P1 ;  /* 0x000000001100720c */ /* 0x008fd60000f26470 */
[----:B------:R-:W0:Y:S01]  /*0510*/  @!P0 LDC.64 R6, c[0x0][0x380] ;  /* 0x0000e000ff068b82 */ /* 0x000e220000000a00 */
[C---:B------:R-:W-:Y:S01]  /*0520*/  @!P0 R2UR UR4, R30.reuse ;  /* 0x000000001e0482ca */ /* 0x040fe200000e0000 */
[----:B------:R-:W-:Y:S01]  /*0530*/  @!P0 IMAD R11, R13, R9, R24 ;  /* 0x000000090d0b8224 */ /* 0x000fe200078e0218 */
[----:B------:R-:W-:Y:S02]  /*0540*/  @!P0 R2UR UR5, R31 ;  /* 0x000000001f0582ca */ /* 0x000fe400000e0000 */
[----:B------:R-:W-:-:S03]  /*0550*/  @!P1 R2UR UR6, R30 ;  /* 0x000000001e0692ca */ /* 0x000fc600000e0000 */
[----:B------:R-:W1:Y:S01]  /*0560*/  @!P1 LDC.64 R4, c[0x0][0x388] ;  /* 0x0000e200ff049b82 */ /* 0x000e620000000a00 */
[----:B------:R-:W-:Y:S01]  /*0570*/  @!P1 R2UR UR7, R31 ;  /* 0x000000001f0792ca */ /* 0x000fe200000e0000 */
[----:B0-----:R-:W-:-:S04]  /*0580*/  @!P0 IMAD.WIDE R6, R11, 0x4, R6 ;  /* 0x000000040b068825 */ /* 0x001fc800078e0206 */
[----:B------:R-:W-:Y:S01]  /*0590*/  @!P1 IMAD R11, R10, R0, R17 ;  /* 0x000000000a0b9224 */ /* 0x000fe200078e0211 */
[----:B------:R-:W-:Y:S01]  /*05a0*/  MOV R10, RZ ;  /* 0x000000ff000a7202 */ /* 0x000fe20000000f00 */
[----:B------:R-:W2:Y:S02]  /*05b0*/  @!P0 LDG.E R8, desc[UR4][R6.64] ;  /* 0x0000000406088981 */ /* 0x000ea4000c1e1900 */
[----:B-1----:R-:W-:-:S05]  /*05c0*/  @!P1 IMAD.WIDE R4, R11, 0x4, R4 ;  /* 0x000000040b049825 */ /* 0x002fca00078e0204 */
[----:B------:R-:W3:Y:S01]  /*05d0*/  @!P1 LDG.E R10, desc[UR6][R4.64] ;  /* 0x00000006040a9981 */ /* 0x000ee2000c1e1900 */
[----:B------:R-:W0:Y:S01]  /*05e0*/  S2UR UR5, SR_CgaCtaId ;  /* 0x00000000000579c3 */ /* 0x000e220000008800 */
[----:B------:R-:W-:Y:S02]  /*05f0*/  UMOV UR4, 0x400 ;  /* 0x0000040000047882 */ /* 0x000fe40000000000 */
[----:B------:R-:W-:Y:S01]  /*0600*/  UIADD3 UR4, UPT, UPT, UR4, 0x400, URZ ;  /* 0x0000040004047890 */ /* 0x000fe2000fffe0ff */
[----:B------:R-:W-:Y:S01]  /*0610*/  ISETP.GE.U32.AND P1, PT, R9, 0x10, PT ;  /* 0x000000100900780c */ /* 0x000fe20003f26070 */
[----:B------:R-:W-:Y:S01]  /*0620*/  IMAD R11, R2, 0x4, R23 ;  /* 0x00000004020b7824 */ /* 0x000fe200078e0217 */
[----:B------:R-:W-:Y:S01]  /*0630*/  ISETP.GE.U32.AND P0, PT, R13, R25, PT ;  /* 0x000000190d00720c */ /* 0x000fe20003f06070 */
[----:B0-----:R-:W-:-:S06]  /*0640*/  ULEA UR4, UR5, UR4, 0x18 ;  /* 0x0000000405047291 */ /* 0x001fcc000f8ec0ff */
[----:B------:R-:W-:-:S04]  /*0650*/  LEA R29, R16, UR4, 0x6 ;  /* 0x00000004101d7c11 */ /* 0x000fc8000f8e30ff */
[----:B------:R-:W-:Y:S01]  /*0660*/  LEA R29, R2, R29, 0x2 ;  /* 0x0000001d021d7211 */ /* 0x000fe200078e10ff */
[----:B------:R-:W-:Y:S05]  /*0670*/  WARPSYNC.ALL ;  /* 0x0000000000007948 */ /* 0x000fea0003800000 */
[----:B------:R-:W-:Y:S01]  /*0680*/  MOV R26, RZ ;  /* 0x000000ff001a7202 */ /* 0x000fe20000000f00 */
[----:B------:R-:W-:Y:S01]  /*0690*/  VIADD R13, R13, 0x1 ;  /* 0x000000010d0d7836 */ /* 0x000fe20000000000 */
[----:B--2---:R0:W-:Y:S04]  /*06a0*/  STS [R11], R8 ;  /* 0x000000080b007388 */ /* 0x0041e80000000800 */
[----:B---3--:R0:W-:Y:S01]  /*06b0*/  STS [R29], R10 ;  /* 0x0000000a1d007388 */ /* 0x0081e20000000800 */
[----:B------:R-:W-:Y:S06]  /*06c0*/  BAR.SYNC.DEFER_BLOCKING 0x0 ;  /* 0x0000000000007b1d */ /* 0x000fec0000010000 */
[----:B------:R-:W-:Y:S05]  /*06d0*/  @!P1 BRA `(.L_x_2) ;  /* 0x0000000000b49947 */ /* 0x000fea0003800000 */
[----:B------:R-:W-:Y:S01]  /*06e0*/  IADD3 R26, PT, PT, R23, 0x20, RZ ;  /* 0x00000020171a7810 */ /* 0x000fe20007ffe0ff */
[----:B0-----:R-:W-:Y:S01]  /*06f0*/  IMAD.MOV.U32 R29, RZ, RZ, R12 ;  /* 0x000000ffff1d7224 */ /* 0x001fe200078e000c */
[----:B------:R-:W-:-:S07]  /*0700*/  MOV R28, R14 ;  /* 0x0000000e001c7202 */ /* 0x000fce0000000f00 */
.L_x_3:
[----:B------:R-:W-:Y:S01]  /*0710*/  LDS R4, [R28+-0x200] ;  /* 0xfffe00001c047984 */ /* 0x000fe20000000800 */
[----:B------:R-:W-:-:S03]  /*0720*/  IADD3 R29, PT, PT, R29, 0x10, RZ ;  /* 0x000000101d1d7810 */ /* 0x000fc60007ffe0ff */
[----:B------:R-:W0:Y:S01]  /*0730*/  LDS.128 R8, [R26+-0x20] ;  /* 0xffffe0001a087984 */ /* 0x000e220000000c00 */
[----:B------:R-:W-:-:S03]  /*0740*/  ISETP.NE.AND P1, PT, R29, RZ, PT ;  /* 0x000000ff1d00720c */ /* 0x000fc60003f25270 */
[----:B------:R-:W1:Y:S04]  /*0750*/  LDS R5, [R28+-0x1c0] ;  /* 0xfffe40001c057984 */ /* 0x000e680000000800 */
[----:B------:R-:W2:Y:S04]  /*0760*/  LDS R33, [R28+-0x180] ;  /* 0xfffe80001c217984 */ /* 0x000ea80000000800 */
[----:B------:R-:W-:Y:S04]  /*0770*/  LDS R32, [R28+-0x100] ;  /* 0xffff00001c207984 */ /* 0x000fe80000000800 */
[----:B------:R-:W-:Y:S01]  /*0780*/  LDS R34, [R28] ;  /* 0x000000001c227984 */ /* 0x000fe20000000800 */
[----:B0-----:R-:W-:-:S03]  /*0790*/  IMAD R4, R8, R4, R27 ;  /* 0x0000000408047224 */ /* 0x001fc600078e021b */
[----:B------:R-:W0:Y:S01]  /*07a0*/  LDS R27, [R28+-0x140] ;  /* 0xfffec0001c1b7984 */ /* 0x000e220000000800 */
[----:B-1----:R-:W-:-:S03]  /*07b0*/  IMAD R9, R5, R9, R4 ;  /* 0x0000000905097224 */ /* 0x002fc600078e0204 */
[----:B------:R-:W1:Y:S01]  /*07c0*/  LDS.128 R4, [R26+-0x10] ;  /* 0xfffff0001a047984 */ /* 0x000e620000000c00 */
[----:B--2---:R-:W-:-:S03]  /*07d0*/  IMAD R10, R33, R10, R9 ;  /* 0x0000000a210a7224 */ /* 0x004fc600078e0209 */
[----:B------:R-:W2:Y:S04]  /*07e0*/  LDS R8, [R28+-0xc0] ;  /* 0xffff40001c087984 */ /* 0x000ea80000000800 */
[----:B------:R-:W-:Y:S01]  /*07f0*/  LDS R33, [R28+0x80] ;  /* 0x000080001c217984 */ /* 0x000fe20000000800 */
[----:B0-----:R-:W-:-:S03]  /*0800*/  IMAD R11, R27, R11, R10 ;  /* 0x0000000b1b0b7224 */ /* 0x001fc600078e020a */
[----:B------:R-:W0:Y:S01]  /*0810*/  LDS R27, [R28+-0x80] ;  /* 0xffff80001c1b7984 */ /* 0x000e220000000800 */
[----:B-1----:R-:W-:-:S03]  /*0820*/  IMAD R11, R4, R32, R11 ;  /* 0x00000020040b7224 */ /* 0x002fc600078e020b */
[----:B------:R-:W1:Y:S01]  /*0830*/  LDS R4, [R28+-0x40] ;  /* 0xffffc0001c047984 */ /* 0x000e620000000800 */
[----:B--2---:R-:W-:-:S03]  /*0840*/  IMAD R5, R8, R5, R11 ;  /* 0x0000000508057224 */ /* 0x004fc600078e020b */
[----:B------:R-:W2:Y:S04]  /*0850*/  LDS.128 R8, [R26] ;  /* 0x000000001a087984 */ /* 0x000ea80000000c00 */
[----:B------:R-:W3:Y:S01]  /*0860*/  LDS R32, [R28+0x40] ;  /* 0x000040001c207984 */ /* 0x000ee20000000800 */
[----:B0-----:R-:W-:-:S03]  /*0870*/  IMAD R5, R27, R6, R5 ;  /* 0x000000061b057224 */ /* 0x001fc600078e0205 */
[----:B------:R-:W-:Y:S01]  /*0880*/  LDS R27, [R28+0x100] ;  /* 0x000100001c1b7984 */ /* 0x000fe20000000800 */
[----:B-1----:R-:W-:-:S04]  /*0890*/  IMAD R5, R4, R7, R5 ;  /* 0x0000000704057224 */ /* 0x002fc800078e0205 */
[----:B--2---:R-:W-:Y:S02]  /*08a0*/  IMAD R5, R8, R34, R5 ;  /* 0x0000002208057224 */ /* 0x004fe400078e0205 */
[----:B------:R-:W0:Y:S02]  /*08b0*/  LDS R8, [R28+0xc0] ;  /* 0x0000c0001c087984 */ /* 0x000e240000000800 */
[----:B---3--:R-:W-:Y:S02]  /*08c0*/  IMAD R9, R32, R9, R5 ;  /* 0x0000000920097224 */ /* 0x008fe400078e0205 */
[----:B------:R1:W2:Y:S02]  /*08d0*/  LDS.128 R4, [R26+0x10] ;  /* 0x000010001a047984 */ /* 0x0002a40000000c00 */
[----:B------:R-:W-:Y:S02]  /*08e0*/  IMAD R9, R33, R10, R9 ;  /* 0x0000000a21097224 */ /* 0x000fe400078e0209 */
[----:B------:R-:W3:Y:S04]  /*08f0*/  LDS R10, [R28+0x140] ;  /* 0x000140001c0a7984 */ /* 0x000ee80000000800 */
[----:B------:R-:W4:Y:S01]  /*0900*/  LDS R32, [R28+0x180] ;  /* 0x000180001c207984 */ /* 0x000f220000000800 */
[----:B-1----:R-:W-:-:S03]  /*0910*/  IADD3 R26, PT, PT, R26, 0x40, RZ ;  /* 0x000000401a1a7810 */ /* 0x002fc60007ffe0ff */
[----:B------:R1:W5:Y:S02]  /*0920*/  LDS R33, [R28+0x1c0] ;  /* 0x0001c0001c217984 */ /* 0x0003640000000800 */
[----:B-1----:R-:W-:Y:S02]  /*0930*/  VIADD R28, R28, 0x400 ;  /* 0x000004001c1c7836 */ /* 0x002fe40000000000 */
[----:B0-----:R-:W-:-:S04]  /*0940*/  IMAD R9, R8, R11, R9 ;  /* 0x0000000b08097224 */ /* 0x001fc800078e0209 */
[----:B--2---:R-:W-:-:S04]  /*0950*/  IMAD R4, R4, R27, R9 ;  /* 0x0000001b04047224 */ /* 0x004fc800078e0209 */
[----:B---3--:R-:W-:-:S04]  /*0960*/  IMAD R5, R10, R5, R4 ;  /* 0x000000050a057224 */ /* 0x008fc800078e0204 */
[----:B----4-:R-:W-:-:S04]  /*0970*/  IMAD R6, R32, R6, R5 ;  /* 0x0000000620067224 */ /* 0x010fc800078e0205 */
[----:B-----5:R-:W-:Y:S01]  /*0980*/  IMAD R27, R33, R7, R6 ;  /* 0x00000007211b7224 */ /* 0x020fe200078e0206 */
[----:B------:R-:W-:Y:S06]  /*0990*/  @P1 BRA `(.L_x_3) ;  /* 0xfffffffc005c1947 */ /* 0x000fec000383ffff */
[----:B------:R-:W-:-:S07]  /*09a0*/  MOV R26, R19 ;  /* 0x00000013001a7202 */ /* 0x000fce0000000f00 */
.L_x_2:
[----:B------:R-:W-:-:S13]  /*09b0*/  ISETP.NE.AND P1, PT, R21, RZ, PT ;  /* 0x000000ff1500720c */ /* 0x000fda0003f25270 */
[----:B------:R-:W-:Y:S05]  /*09c0*/  @!P1 BRA `(.L_x_4) ;  /* 0x0000000000dc9947 */ /* 0x000fea0003800000 */
[----:B------:R-:W-:Y:S02]  /*09d0*/  IADD3 R4, PT, PT, R21, -0x1, RZ ;  /* 0xffffffff15047810 */ /* 0x000fe40007ffe0ff */
[----:B------:R-:W-:Y:S02]  /*09e0*/  ISETP.NE.AND P2, PT, R20, RZ, PT ;  /* 0x000000ff1400720c */ /* 0x000fe40003f45270 */
[----:B------:R-:W-:-:S13]  /*09f0*/  ISETP.GE.U32.AND P1, PT, R4, 0x7, PT ;  /* 0x000000070400780c */ /* 0x000fda0003f26070 */
[----:B------:R-:W-:Y:S05]  /*0a00*/  @!P1 BRA `(.L_x_5) ;  /* 0x0000000000549947 */ /* 0x000fea0003800000 */
[C---:B------:R-:W-:Y:S01]  /*0a10*/  IMAD R28, R26.reuse, 0x40, R22 ;  /* 0x000000401a1c7824 */ /* 0x040fe200078e0216 */
[C---:B------:R-:W-:Y:S02]  /*0a20*/  LEA R33, R26.reuse, R23, 0x2 ;  /* 0x000000171a217211 */ /* 0x040fe400078e10ff */
[----:B------:R-:W-:Y:S02]  /*0a30*/  IADD3 R26, PT, PT, R26, 0x8, RZ ;  /* 0x000000081a1a7810 */ /* 0x000fe40007ffe0ff */
[----:B0-----:R-:W-:Y:S04]  /*0a40*/  LDS R8, [R28] ;  /* 0x000000001c087984 */ /* 0x001fe80000000800 */
[----:B------:R-:W0:Y:S04]  /*0a50*/  LDS.128 R4, [R33] ;  /* 0x0000000021047984 */ /* 0x000e280000000c00 */
[----:B------:R-:W1:Y:S04]  /*0a60*/  LDS R9, [R28+0x40] ;  /* 0x000040001c097984 */ /* 0x000e680000000800 */
[----:B------:R-:W2:Y:S04]  /*0a70*/  LDS R29, [R28+0x80] ;  /* 0x000080001c1d7984 */ /* 0x000ea80000000800 */
[----:B------:R-:W-:Y:S04]  /*0a80*/  LDS R34, [R28+0x100] ;  /* 0x000100001c227984 */ /* 0x000fe80000000800 */
[----:B------:R-:W-:Y:S04]  /*0a90*/  LDS R35, [R28+0x140] ;  /* 0x000140001c237984 */ /* 0x000fe80000000800 */
[----:B------:R-:W-:Y:S01]  /*0aa0*/  LDS R32, [R28+0x1c0] ;  /* 0x0001c0001c207984 */ /* 0x000fe20000000800 */
[----:B0-----:R-:W-:-:S03]  /*0ab0*/  IMAD R8, R4, R8, R27 ;  /* 0x0000000804087224 */ /* 0x001fc600078e021b */
[----:B------:R-:W0:Y:S01]  /*0ac0*/  LDS R4, [R28+0xc0] ;  /* 0x0000c0001c047984 */ /* 0x000e220000000800 */
[----:B-1----:R-:W-:-:S03]  /*0ad0*/  IMAD R27, R9, R5, R8 ;  /* 0x00000005091b7224 */ /* 0x002fc600078e0208 */
[----:B------:R-:W1:Y:S01]  /*0ae0*/  LDS.128 R8, [R33+0x10] ;  /* 0x0000100021087984 */ /* 0x000e620000000c00 */
[----:B--2---:R-:W-:-:S03]  /*0af0*/  IMAD R6, R29, R6, R27 ;  /* 0x000000061d067224 */ /* 0x004fc600078e021b */
[----:B------:R-:W2:Y:S01]  /*0b00*/  LDS R5, [R28+0x180] ;  /* 0x000180001c057984 */ /* 0x000ea20000000800 */
[----:B0-----:R-:W-:-:S04]  /*0b10*/  IMAD R7, R4, R7, R6 ;  /* 0x0000000704077224 */ /* 0x001fc800078e0206 */
[----:B-1----:R-:W-:-:S04]  /*0b20*/  IMAD R8, R8, R34, R7 ;  /* 0x0000002208087224 */ /* 0x002fc800078e0207 */
[----:B------:R-:W-:-:S04]  /*0b30*/  IMAD R8, R35, R9, R8 ;  /* 0x0000000923087224 */ /* 0x000fc800078e0208 */
[----:B--2---:R-:W-:-:S04]  /*0b40*/  IMAD R5, R5, R10, R8 ;  /* 0x0000000a05057224 */ /* 0x004fc800078e0208 */
[----:B------:R-:W-:-:S07]  /*0b50*/  IMAD R27, R32, R11, R5 ;  /* 0x0000000b201b7224 */ /* 0x000fce00078e0205 */
.L_x_5:
[----:B------:R-:W-:Y:S05]  /*0b60*/  @!P2 BRA `(.L_x_4) ;  /* 0x000000000074a947 */ /* 0x000fea0003800000 */
[----:B------:R-:W-:Y:S01]  /*0b70*/  VIADD R4, R20, 0xffffffff ;  /* 0xffffffff14047836 */ /* 0x000fe20000000000 */
[----:B------:R-:W-:-:S04]  /*0b80*/  ISETP.NE.AND P2, PT, R15, RZ, PT ;  /* 0x000000ff0f00720c */ /* 0x000fc80003f45270 */
[----:B------:R-:W-:-:S13]  /*0b90*/  ISETP.GE.U32.AND P1, PT, R4, 0x3, PT ;  /* 0x000000030400780c */ /* 0x000fda0003f26070 */
[----:B------:R-:W-:Y:S05]  /*0ba0*/  @!P1 BRA `(.L_x_6) ;  /* 0x0000000000309947 */ /* 0x000fea0003800000 */
[C---:B------:R-:W-:Y:S02]  /*0bb0*/  LEA R4, R26.reuse, R23, 0x2 ;  /* 0x000000171a047211 */ /* 0x040fe400078e10ff */
[C---:B0-----:R-:W-:Y:S01]  /*0bc0*/  LEA R8, R26.reuse, R22, 0x6 ;  /* 0x000000161a087211 */ /* 0x041fe200078e30ff */
[----:B------:R-:W-:-:S03]  /*0bd0*/  VIADD R26, R26, 0x4 ;  /* 0x000000041a1a7836 */ /* 0x000fc60000000000 */
[----:B------:R-:W-:Y:S04]  /*0be0*/  LDS.128 R4, [R4] ;  /* 0x0000000004047984 */ /* 0x000fe80000000c00 */
[----:B------:R-:W0:Y:S04]  /*0bf0*/  LDS R9, [R8] ;  /* 0x0000000008097984 */ /* 0x000e280000000800 */
[----:B------:R-:W1:Y:S04]  /*0c00*/  LDS R11, [R8+0x40] ;  /* 0x00004000080b7984 */ /* 0x000e680000000800 */
[----:B------:R-:W2:Y:S04]  /*0c10*/  LDS R28, [R8+0x80] ;  /* 0x00008000081c7984 */ /* 0x000ea80000000800 */
[----:B------:R-:W3:Y:S01]  /*0c20*/  LDS R29, [R8+0xc0] ;  /* 0x0000c000081d7984 */ /* 0x000ee20000000800 */
[----:B0-----:R-:W-:-:S04]  /*0c30*/  IMAD R10, R4, R9, R27 ;  /* 0x00000009040a7224 */ /* 0x001fc800078e021b */
[----:B-1----:R-:W-:-:S04]  /*0c40*/  IMAD R5, R11, R5, R10 ;  /* 0x000000050b057224 */ /* 0x002fc800078e020a */
[----:B--2---:R-:W-:-:S04]  /*0c50*/  IMAD R6, R28, R6, R5 ;  /* 0x000000061c067224 */ /* 0x004fc800078e0205 */
[----:B---3--:R-:W-:-:S07]  /*0c60*/  IMAD R27, R29, R7, R6 ;  /* 0x000000071d1b7224 */ /* 0x008fce00078e0206 */
.L_x_6:
[----:B------:R-:W-:Y:S05]  /*0c70*/  @!P2 BRA `(.L_x_4) ;  /* 0x000000000030a947 */ /* 0x000fea0003800000 */
[C---:B------:R-:W-:Y:S02]  /*0c80*/  LEA R4, R26.reuse, R23, 0x2 ;  /* 0x000000171a047211 */ /* 0x040fe400078e10ff */
[----:B------:R-:W-:Y:S02]  /*0c90*/  LEA R9, R26, R22, 0x6 ;  /* 0x000000161a097211 */ /* 0x000fe400078e30ff */
[----:B------:R-:W-:Y:S02]  /*0ca0*/  ISETP.NE.AND P1, PT, R15, 0x1, PT ;  /* 0x000000010f00780c */ /* 0x000fe40003f25270 */
[----:B------:R-:W-:Y:S04]  /*0cb0*/  LDS.128 R4, [R4] ;  /* 0x0000000004047984 */ /* 0x000fe80000000c00 */
[----:B0-----:R-:W0:Y:S02]  /*0cc0*/  LDS R8, [R9] ;  /* 0x0000000009087984 */ /* 0x001e240000000800 */
[----:B0-----:R-:W-:-:S05]  /*0cd0*/  IMAD R27, R4, R8, R27 ;  /* 0x00000008041b7224 */ /* 0x001fca00078e021b */
[----:B------:R-:W-:Y:S05]  /*0ce0*/  @!P1 BRA `(.L_x_4) ;  /* 0x0000000000149947 */ /* 0x000fea0003800000 */
[----:B------:R-:W-:Y:S01]  /*0cf0*/  ISETP.NE.AND P1, PT, R15, 0x2, PT ;  /* 0x000000020f00780c */ /* 0x000fe20003f25270 */
[----:B------:R-:W0:-:S12]  /*0d00*/  LDS R4, [R9+0x40] ;  /* 0x0000400009047984 */ /* 0x000e180000000800 */
[----:B------:R-:W1:Y:S01]  /*0d10*/  @P1 LDS R7, [R9+0x80] ;  /* 0x0000800009071984 */ /* 0x000e620000000800 */
[----:B0-----:R-:W-:-:S04]  /*0d20*/  IMAD R27, R4, R5, R27 ;  /* 0x00000005041b7224 */ /* 0x001fc800078e021b */
[----:B-1----:R-:W-:-:S07]  /*0d30*/  @P1 IMAD R27, R7, R6, R27 ;  /* 0x00000006071b1224 */ /* 0x002fce00078e021b */
.L_x_4:
[----:B------:R-:W-:Y:S06]  /*0d40*/  BAR.SYNC.DEFER_BLOCKING 0x0 ;  /* 0x0000000000007b1d */ /* 0x000fec0000010000 */
[----:B------:R-:W-:Y:S05]  /*0d50*/  @!P0 BRA `(.L_x_7) ;  /* 0xfffffff400c08947 */ /* 0x000fea000383ffff */
[----:B------:R-:W-:-:S04]  /*0d60*/  ISETP.GE.U32.AND P0, PT, R18, R3, PT ;  /* 0x000000031200720c */ /* 0x000fc80003f06070 */
[----:B------:R-:W-:-:S13]  /*0d70*/  ISETP.GE.U32.OR P0, PT, R17, R0, P0 ;  /* 0x000000001100720c */ /* 0x000fda0000706470 */
[----:B------:R-:W-:Y:S05]  /*0d80*/  @P0 EXIT ;  /* 0x000000000000094d */ /* 0x000fea0003800000 */
[----:B------:R-:W1:Y:S01]  /*0d90*/  LDC.64 R2, c[0x0][0x390] ;  /* 0x0000e400ff027b82 */ /* 0x000e620000000a00 */
[----:B------:R-:W-:Y:S01]  /*0da0*/  R2UR UR4, R30 ;  /* 0x000000001e0472ca */ /* 0x000fe200000e0000 */
[----:B------:R-:W-:Y:S01]  /*0db0*/  IMAD R17, R18, R0, R17 ;  /* 0x0000000012117224 */ /* 0x000fe200078e0211 */
[----:B------:R-:W-:-:S03]  /*0dc0*/  R2UR UR5, R31 ;  /* 0x000000001f0572ca */ /* 0x000fc600000e0000 */
[----:B-1----:R-:W-:-:S10]  /*0dd0*/  IMAD.WIDE.U32 R2, R17, 0x4, R2 ;  /* 0x0000000411027825 */ /* 0x002fd400078e0002 */
[----:B------:R-:W-:Y:S01]  /*0de0*/  STG.E desc[UR4][R2.64], R27 ;  /* 0x0000001b02007986 */ /* 0x000fe2000c101904 */
[----:B------:R-:W-:Y:S05]  /*0df0*/  EXIT ;  /* 0x000000000000794d */ /* 0x000fea0003800000 */
.L_x_8:
[----:B------:R-:W-:-:S00]  /*0e00*/  BRA `(.L_x_8) ;  /* 0xfffffffc00fc7947 */ /* 0x000fc0000383ffff */
[----:B------:R-:W-:-:S00]  /*0e10*/  NOP ;  /* 0x0000000000007918 */ /* 0x000fc00000000000 */
        /* <DEDUP_REMOVED lines=14> */
.L_x_9:


//--------------------- .nv.global.init           --------------------------
	.section	.nv.global.init,"aw",@progbits
.nv.global.init:
	.type		$str,@object
	.size		$str,(.L_0 - $str)
$str:
        /*0000*/ 	.byte	0x63, 0x75, 0x64, 0x61, 0x20, 0x6d, 0x61, 0x74, 0x72, 0x69, 0x78, 0x20, 0x28, 0x28, 0x25, 0x64
        /*0010*/ 	.byte	0x2c, 0x20, 0x25, 0x64, 0x29, 0x28, 0x25, 0x64, 0x2c, 0x20, 0x25, 0x64, 0x29, 0x29, 0x20, 0x6d
        /*0020*/ 	.byte	0x75, 0x6c, 0x74, 0x69, 0x70, 0x6c, 0x69, 0x63, 0x61, 0x74, 0x69, 0x6f, 0x6e, 0x0a, 0x00
.L_0:


//--------------------- .nv.shared._Z11kernel_mmulPiS_S_iii4dim3 --------------------------
	.section	.nv.shared._Z11kernel_mmulPiS_S_iii4dim3,"aw",@nobits
	.sectionflags	@""
	.align	4
.nv.shared._Z11kernel_mmulPiS_S_iii4dim3:
	.zero		3072


//--------------------- .nv.shared.reserved.0     --------------------------
	.section	.nv.shared.reserved.0,"aw",@nobits
	.weak		__nv_reservedSMEM_offset_0_alias
	.size		__nv_reservedSMEM_offset_0_alias, 0, 64
	.other		__nv_reservedSMEM_offset_0_alias,@"STO_CUDA_RESERVED_SHARED STV_DEFAULT"
__nv_reservedSMEM_offset_0_alias:
	.zero		0
	.zero		64


//--------------------- .nv.constant0._Z11kernel_mmulPiS_S_iii4dim3 --------------------------
	.section	.nv.constant0._Z11kernel_mmulPiS_S_iii4dim3,"a",@progbits
	.sectionflags	@""
	.align	4
.nv.constant0._Z11kernel_mmulPiS_S_iii4dim3:
	.zero		944


//--------------------- SYMBOLS --------------------------

	.type		.nv.reservedSmem.offset0,@object
	.size		.nv.reservedSmem.offset0,0x4
	.type		.nv.reservedSmem.cap,@object
	.size		.nv.reservedSmem.cap,0x4
	.type		vprintf,@function
